//
// Generated by NVIDIA NVVM Compiler
//
// Compiler Build ID: CL-36424714
// Cuda compilation tools, release 13.0, V13.0.88
// Based on NVVM 20.0.0
//

.version 9.0
.target sm_100
.address_size 64

	// .globl	_Z10matrixMultiPdS_S_

.visible .entry _Z10matrixMultiPdS_S_(
	.param .u32 _Z10matrixMultiPdS_S__param_0,
	.param .u64 .ptr .align 1 _Z10matrixMultiPdS_S__param_1,
	.param .u64 .ptr .align 1 _Z10matrixMultiPdS_S__param_2,
	.param .u64 .ptr .align 1 _Z10matrixMultiPdS_S__param_3
)
{
	.reg .pred 	%p<11>;
	.reg .b32 	%r<41>;
	.reg .b64 	%rd<52>;
	.reg .b64 	%fd<68>;

	ld.param.u32 	%r20, [_Z10matrixMultiPdS_S__param_0];
	ld.param.u64 	%rd10, [_Z10matrixMultiPdS_S__param_1];
	ld.param.u64 	%rd11, [_Z10matrixMultiPdS_S__param_2];
	cvta.to.global.u64 	%rd1, %rd11;
	cvta.to.global.u64 	%rd2, %rd10;
	mov.u32 	%r21, %tid.x;
	mov.u32 	%r22, %ctaid.x;
	mov.u32 	%r23, %ntid.x;
	mad.lo.s32 	%r1, %r22, %r23, %r21;
	mul.lo.s32 	%r24, %r20, %r20;
	setp.ge.s32 	%p1, %r1, %r24;
	@%p1 bra 	$L__BB0_14;
	rem.s32 	%r2, %r1, %r20;
	setp.lt.s32 	%p2, %r20, 1;
	mov.f64 	%fd67, 0d0000000000000000;
	@%p2 bra 	$L__BB0_13;
	sub.s32 	%r35, %r1, %r2;
	and.b32  	%r4, %r20, 7;
	setp.lt.u32 	%p3, %r20, 8;
	mov.f64 	%fd67, 0d0000000000000000;
	mov.b32 	%r39, 0;
	@%p3 bra 	$L__BB0_5;
	and.b32  	%r26, %r20, 2147483640;
	neg.s32 	%r37, %r26;
	mul.wide.u32 	%rd12, %r20, 16;
	add.s64 	%rd3, %rd1, %rd12;
	mul.wide.u32 	%rd13, %r20, 24;
	add.s64 	%rd4, %rd1, %rd13;
	mul.wide.u32 	%rd14, %r20, 32;
	add.s64 	%rd5, %rd1, %rd14;
	mul.wide.u32 	%rd15, %r20, 40;
	add.s64 	%rd6, %rd1, %rd15;
	mul.wide.u32 	%rd16, %r20, 48;
	add.s64 	%rd7, %rd1, %rd16;
	mul.wide.u32 	%rd17, %r20, 56;
	add.s64 	%rd8, %rd1, %rd17;
	mov.f64 	%fd67, 0d0000000000000000;
	mov.u32 	%r36, %r2;
$L__BB0_4:
	.pragma "nounroll";
	and.b32  	%r39, %r20, 2147483640;
	mul.wide.s32 	%rd18, %r36, 8;
	mul.wide.u32 	%rd19, %r20, 8;
	add.s64 	%rd20, %rd1, %rd18;
	add.s64 	%rd21, %rd20, %rd19;
	add.s64 	%rd22, %rd3, %rd18;
	add.s64 	%rd23, %rd4, %rd18;
	add.s64 	%rd24, %rd5, %rd18;
	add.s64 	%rd25, %rd6, %rd18;
	add.s64 	%rd26, %rd7, %rd18;
	add.s64 	%rd27, %rd8, %rd18;
	mul.wide.s32 	%rd28, %r35, 8;
	add.s64 	%rd29, %rd2, %rd28;
	ld.global.f64 	%fd17, [%rd29];
	ld.global.f64 	%fd18, [%rd20];
	fma.rn.f64 	%fd19, %fd17, %fd18, %fd67;
	ld.global.f64 	%fd20, [%rd29+8];
	ld.global.f64 	%fd21, [%rd21];
	fma.rn.f64 	%fd22, %fd20, %fd21, %fd19;
	ld.global.f64 	%fd23, [%rd29+16];
	ld.global.f64 	%fd24, [%rd22];
	fma.rn.f64 	%fd25, %fd23, %fd24, %fd22;
	ld.global.f64 	%fd26, [%rd29+24];
	ld.global.f64 	%fd27, [%rd23];
	fma.rn.f64 	%fd28, %fd26, %fd27, %fd25;
	ld.global.f64 	%fd29, [%rd29+32];
	ld.global.f64 	%fd30, [%rd24];
	fma.rn.f64 	%fd31, %fd29, %fd30, %fd28;
	ld.global.f64 	%fd32, [%rd29+40];
	ld.global.f64 	%fd33, [%rd25];
	fma.rn.f64 	%fd34, %fd32, %fd33, %fd31;
	ld.global.f64 	%fd35, [%rd29+48];
	ld.global.f64 	%fd36, [%rd26];
	fma.rn.f64 	%fd37, %fd35, %fd36, %fd34;
	ld.global.f64 	%fd38, [%rd29+56];
	ld.global.f64 	%fd39, [%rd27];
	fma.rn.f64 	%fd67, %fd38, %fd39, %fd37;
	add.s32 	%r37, %r37, 8;
	shl.b32 	%r27, %r20, 3;
	add.s32 	%r36, %r36, %r27;
	add.s32 	%r35, %r35, 8;
	setp.ne.s32 	%p4, %r37, 0;
	@%p4 bra 	$L__BB0_4;
$L__BB0_5:
	setp.eq.s32 	%p5, %r4, 0;
	@%p5 bra 	$L__BB0_13;
	sub.s32 	%r14, %r1, %r2;
	and.b32  	%r15, %r20, 3;
	setp.lt.u32 	%p6, %r4, 4;
	@%p6 bra 	$L__BB0_8;
	add.s32 	%r28, %r14, %r39;
	mul.wide.s32 	%rd30, %r28, 8;
	add.s64 	%rd31, %rd2, %rd30;
	ld.global.f64 	%fd41, [%rd31];
	mad.lo.s32 	%r29, %r39, %r20, %r2;
	mul.wide.s32 	%rd32, %r29, 8;
	add.s64 	%rd33, %rd1, %rd32;
	ld.global.f64 	%fd42, [%rd33];
	fma.rn.f64 	%fd43, %fd41, %fd42, %fd67;
	ld.global.f64 	%fd44, [%rd31+8];
	mul.wide.u32 	%rd34, %r20, 8;
	add.s64 	%rd35, %rd33, %rd34;
	ld.global.f64 	%fd45, [%rd35];
	fma.rn.f64 	%fd46, %fd44, %fd45, %fd43;
	ld.global.f64 	%fd47, [%rd31+16];
	add.s64 	%rd36, %rd35, %rd34;
	ld.global.f64 	%fd48, [%rd36];
	fma.rn.f64 	%fd49, %fd47, %fd48, %fd46;
	ld.global.f64 	%fd50, [%rd31+24];
	add.s64 	%rd37, %rd36, %rd34;
	ld.global.f64 	%fd51, [%rd37];
	fma.rn.f64 	%fd67, %fd50, %fd51, %fd49;
	add.s32 	%r39, %r39, 4;
$L__BB0_8:
	setp.eq.s32 	%p7, %r15, 0;
	@%p7 bra 	$L__BB0_13;
	setp.eq.s32 	%p8, %r15, 1;
	@%p8 bra 	$L__BB0_11;
	add.s32 	%r30, %r14, %r39;
	mul.wide.s32 	%rd38, %r30, 8;
	add.s64 	%rd39, %rd2, %rd38;
	ld.global.f64 	%fd53, [%rd39];
	mad.lo.s32 	%r31, %r39, %r20, %r2;
	mul.wide.s32 	%rd40, %r31, 8;
	add.s64 	%rd41, %rd1, %rd40;
	ld.global.f64 	%fd54, [%rd41];
	fma.rn.f64 	%fd55, %fd53, %fd54, %fd67;
	ld.global.f64 	%fd56, [%rd39+8];
	mul.wide.u32 	%rd42, %r20, 8;
	add.s64 	%rd43, %rd41, %rd42;
	ld.global.f64 	%fd57, [%rd43];
	fma.rn.f64 	%fd67, %fd56, %fd57, %fd55;
	add.s32 	%r39, %r39, 2;
$L__BB0_11:
	and.b32  	%r32, %r20, 1;
	setp.eq.b32 	%p9, %r32, 1;
	not.pred 	%p10, %p9;
	@%p10 bra 	$L__BB0_13;
	add.s32 	%r33, %r14, %r39;
	mul.wide.s32 	%rd44, %r33, 8;
	add.s64 	%rd45, %rd2, %rd44;
	ld.global.f64 	%fd58, [%rd45];
	mad.lo.s32 	%r34, %r39, %r20, %r2;
	mul.wide.s32 	%rd46, %r34, 8;
	add.s64 	%rd47, %rd1, %rd46;
	ld.global.f64 	%fd59, [%rd47];
	fma.rn.f64 	%fd67, %fd58, %fd59, %fd67;
$L__BB0_13:
	ld.param.u64 	%rd51, [_Z10matrixMultiPdS_S__param_3];
	cvta.to.global.u64 	%rd48, %rd51;
	mul.wide.s32 	%rd49, %r1, 8;
	add.s64 	%rd50, %rd48, %rd49;
	st.global.f64 	[%rd50], %fd67;
$L__BB0_14:
	ret;

}


// ===== COMPILED SASS (sm_100) =====

	.target	sm_100

	.elftype	@"ET_EXEC"


//--------------------- .note.nv.tkinfo           --------------------------
	.section	.note.nv.tkinfo,"",@"SHT_NOTE"
	.sectionflags	@"SHF_NOTE_NV_TKINFO"
	.tkinfo
        /*0018*/ 	.word	0x00000002
        /*0030*/ 	.string	""
        /*0030*/ 	.string	"ptxas"
        /*0030*/ 	.string	"Cuda compilation tools, release 13.0, V13.0.88"
        /*0030*/ 	.string	"Build cuda_13.0.r13.0/compiler.36424714_0"
        /*0030*/ 	.string	"-arch sm_100 -m 64 "



//--------------------- .note.nv.cuinfo           --------------------------
	.section	.note.nv.cuinfo,"",@"SHT_NOTE"
	.sectionflags	@"SHF_NOTE_NV_CUINFO"
        /*0018*/ 	.short	0x0002
        /*001a*/ 	.short	0x0064
        /*001c*/ 	.short	0x0082
	.zero		2


//--------------------- .nv.info                  --------------------------
	.section	.nv.info,"",@"SHT_CUDA_INFO"
	.align	4


	//----- nvinfo : EIATTR_REGCOUNT
	.align		4
        /*0000*/ 	.byte	0x04, 0x2f
        /*0002*/ 	.short	(.L_1 - .L_0)
	.align		4
.L_0:
        /*0004*/ 	.word	index@(_Z10matrixMultiPdS_S_)
        /*0008*/ 	.word	0x00000020


	//----- nvinfo : EIATTR_FRAME_SIZE
	.align		4
.L_1:
        /*000c*/ 	.byte	0x04, 0x11
        /*000e*/ 	.short	(.L_3 - .L_2)
	.align		4
.L_2:
        /*0010*/ 	.word	index@(_Z10matrixMultiPdS_S_)
        /*0014*/ 	.word	0x00000000


	//----- nvinfo : EIATTR_MIN_STACK_SIZE
	.align		4
.L_3:
        /*0018*/ 	.byte	0x04, 0x12
        /*001a*/ 	.short	(.L_5 - .L_4)
	.align		4
.L_4:
        /*001c*/ 	.word	index@(_Z10matrixMultiPdS_S_)
        /*0020*/ 	.word	0x00000000
.L_5:


//--------------------- .nv.compat                --------------------------
	.section	.nv.compat,"",@"SHT_CUDA_COMPAT_INFO"
	.align	4
        /*0000*/ 	.byte	0x02, 0x09, 0x00, 0x00, 0x02, 0x02, 0x01, 0x00, 0x02, 0x05, 0x05, 0x00, 0x03, 0x07, 0x01, 0x01
        /*0010*/ 	.byte	0x02, 0x03, 0x00, 0x00, 0x02, 0x06, 0x01, 0x00, 0x04, 0x0b, 0x08, 0x00, 0x01, 0x00, 0x00, 0x00
        /*0020*/ 	.byte	0x00, 0x00, 0x00, 0x00


//--------------------- .nv.info._Z10matrixMultiPdS_S_ --------------------------
	.section	.nv.info._Z10matrixMultiPdS_S_,"",@"SHT_CUDA_INFO"
	.sectionflags	@""
	.align	4


	//----- nvinfo : EIATTR_CUDA_API_VERSION
	.align		4
        /*0000*/ 	.byte	0x04, 0x37
        /*0002*/ 	.short	(.L_7 - .L_6)
.L_6:
        /*0004*/ 	.word	0x00000082


	//----- nvinfo : EIATTR_KPARAM_INFO
	.align		4
.L_7:
        /*0008*/ 	.byte	0x04, 0x17
        /*000a*/ 	.short	(.L_9 - .L_8)
.L_8:
        /*000c*/ 	.word	0x00000000
        /*0010*/ 	.short	0x0003
        /*0012*/ 	.short	0x0018
        /*0014*/ 	.byte	0x00, 0xf5, 0x21, 0x00


	//----- nvinfo : EIATTR_KPARAM_INFO
	.align		4
.L_9:
        /*0018*/ 	.byte	0x04, 0x17
        /*001a*/ 	.short	(.L_11 - .L_10)
.L_10:
        /*001c*/ 	.word	0x00000000
        /*0020*/ 	.short	0x0002
        /*0022*/ 	.short	0x0010
        /*0024*/ 	.byte	0x00, 0xf5, 0x21, 0x00


	//----- nvinfo : EIATTR_KPARAM_INFO
	.align		4
.L_11:
        /*0028*/ 	.byte	0x04, 0x17
        /*002a*/ 	.short	(.L_13 - .L_12)
.L_12:
        /*002c*/ 	.word	0x00000000
        /*0030*/ 	.short	0x0001
        /*0032*/ 	.short	0x0008
        /*0034*/ 	.byte	0x00, 0xf5, 0x21, 0x00


	//----- nvinfo : EIATTR_KPARAM_INFO
	.align		4
.L_13:
        /*0038*/ 	.byte	0x04, 0x17
        /*003a*/ 	.short	(.L_15 - .L_14)
.L_14:
        /*003c*/ 	.word	0x00000000
        /*0040*/ 	.short	0x0000
        /*0042*/ 	.short	0x0000
        /*0044*/ 	.byte	0x00, 0xf0, 0x11, 0x00


	//----- nvinfo : EIATTR_SPARSE_MMA_MASK
	.align		4
.L_15:
        /*0048*/ 	.byte	0x03, 0x50
        /*004a*/ 	.short	0x0000


	//----- nvinfo : EIATTR_MAXREG_COUNT
	.align		4
        /*004c*/ 	.byte	0x03, 0x1b
        /*004e*/ 	.short	0x00ff


	//----- nvinfo : EIATTR_MERCURY_ISA_VERSION
	.align		4
        /*0050*/ 	.byte	0x03, 0x5f
        /*0052*/ 	.short	0x0101


	//----- nvinfo : EIATTR_VRC_CTA_INIT_COUNT
	.align		4
        /*0054*/ 	.byte	0x02, 0x4a
	.zero		1
	.zero		1


	//----- nvinfo : EIATTR_EXIT_INSTR_OFFSETS
	.align		4
        /*0058*/ 	.byte	0x04, 0x1c
        /*005a*/ 	.short	(.L_17 - .L_16)


	//   ....[0]....
.L_16:
        /*005c*/ 	.word	0x00000080


	//   ....[1]....
        /*0060*/ 	.word	0x00000b20


	//----- nvinfo : EIATTR_CBANK_PARAM_SIZE
	.align		4
.L_17:
        /*0064*/ 	.byte	0x03, 0x19
        /*0066*/ 	.short	0x0020


	//----- nvinfo : EIATTR_PARAM_CBANK
	.align		4
        /*0068*/ 	.byte	0x04, 0x0a
        /*006a*/ 	.short	(.L_19 - .L_18)
	.align		4
.L_18:
        /*006c*/ 	.word	index@(.nv.constant0._Z10matrixMultiPdS_S_)
        /*0070*/ 	.short	0x0380
        /*0072*/ 	.short	0x0020


	//----- nvinfo : EIATTR_SW_WAR
	.align		4
.L_19:
        /*0074*/ 	.byte	0x04, 0x36
        /*0076*/ 	.short	(.L_21 - .L_20)
.L_20:
        /*0078*/ 	.word	0x00000008
.L_21:


//--------------------- .nv.callgraph             --------------------------
	.section	.nv.callgraph,"",@"SHT_CUDA_CALLGRAPH"
	.align	4
	.sectionentsize	8
	.align		4
        /*0000*/ 	.word	0x00000000
	.align		4
        /*0004*/ 	.word	0xffffffff
	.align		4
        /*0008*/ 	.word	0x00000000
	.align		4
        /*000c*/ 	.word	0xfffffffe
	.align		4
        /*0010*/ 	.word	0x00000000
	.align		4
        /*0014*/ 	.word	0xfffffffd
	.align		4
        /*0018*/ 	.word	0x00000000
	.align		4
        /*001c*/ 	.word	0xfffffffc


//--------------------- .text._Z10matrixMultiPdS_S_ --------------------------
	.section	.text._Z10matrixMultiPdS_S_,"ax",@progbits
	.align	128
        .global         _Z10matrixMultiPdS_S_
        .type           _Z10matrixMultiPdS_S_,@function
        .size           _Z10matrixMultiPdS_S_,(.L_x_5 - _Z10matrixMultiPdS_S_)
        .other          _Z10matrixMultiPdS_S_,@"STO_CUDA_ENTRY STV_DEFAULT"
_Z10matrixMultiPdS_S_:
.text._Z10matrixMultiPdS_S_:
[----:B------:R-:W-:Y:S01]  /*0000*/  LDC R1, c[0x0][0x37c] ;  /* 0x0000df00ff017b82 */ /* 0x000fe20000000800 */
[----:B------:R-:W0:Y:S07]  /*0010*/  S2R R0, SR_TID.X ;  /* 0x0000000000007919 */ /* 0x000e2e0000002100 */
[----:B------:R-:W0:Y:S01]  /*0020*/  S2UR UR5, SR_CTAID.X ;  /* 0x00000000000579c3 */ /* 0x000e220000002500 */
[----:B------:R-:W1:Y:S07]  /*0030*/  LDCU UR18, c[0x0][0x380] ;  /* 0x00007000ff1277ac */ /* 0x000e6e0008000800 */
[----:B------:R-:W0:Y:S01]  /*0040*/  LDC R3, c[0x0][0x360] ;  /* 0x0000d800ff037b82 */ /* 0x000e220000000800 */
[----:B-1----:R-:W-:Y:S01]  /*0050*/  UIMAD UR4, UR18, UR18, URZ ;  /* 0x00000012120472a4 */ /* 0x002fe2000f8e02ff */
[----:B0-----:R-:W-:-:S05]  /*0060*/  IMAD R0, R3, UR5, R0 ;  /* 0x0000000503007c24 */ /* 0x001fca000f8e0200 */
[----:B------:R-:W-:-:S13]  /*0070*/  ISETP.GE.AND P0, PT, R0, UR4, PT ;  /* 0x0000000400007c0c */ /* 0x000fda000bf06270 */
[----:B------:R-:W-:Y:S05]  /*0080*/  @P0 EXIT ;  /* 0x000000000000094d */ /* 0x000fea0003800000 */
[----:B------:R-:W-:Y:S01]  /*0090*/  IABS R6, UR18 ;  /* 0x0000001200067c13 */ /* 0x000fe20008000000 */
[----:B------:R-:W-:Y:S01]  /*00a0*/  UISETP.GE.AND UP0, UPT, UR18, 0x1, UPT ;  /* 0x000000011200788c */ /* 0x000fe2000bf06270 */
[----:B------:R-:W-:Y:S02]  /*00b0*/  IABS R7, R0 ;  /* 0x0000000000077213 */ /* 0x000fe40000000000 */
[----:B------:R-:W-:Y:S01]  /*00c0*/  CS2R R26, SRZ ;  /* 0x00000000001a7805 */ /* 0x000fe2000001ff00 */
[----:B------:R-:W0:Y:S01]  /*00d0*/  I2F.RP R4, R6 ;  /* 0x0000000600047306 */ /* 0x000e220000209400 */
[----:B------:R-:W-:Y:S01]  /*00e0*/  ISETP.GE.AND P2, PT, R0, RZ, PT ;  /* 0x000000ff0000720c */ /* 0x000fe20003f46270 */
[----:B------:R-:W1:Y:S06]  /*00f0*/  LDCU.64 UR16, c[0x0][0x358] ;  /* 0x00006b00ff1077ac */ /* 0x000e6c0008000a00 */
[----:B0-----:R-:W0:Y:S02]  /*0100*/  MUFU.RCP R4, R4 ;  /* 0x0000000400047308 */ /* 0x001e240000001000 */
[----:B0-----:R-:W-:-:S06]  /*0110*/  IADD3 R2, PT, PT, R4, 0xffffffe, RZ ;  /* 0x0ffffffe04027810 */ /* 0x001fcc0007ffe0ff */
[----:B------:R0:W2:Y:S02]  /*0120*/  F2I.FTZ.U32.TRUNC.NTZ R3, R2 ;  /* 0x0000000200037305 */ /* 0x0000a4000021f000 */
[----:B0-----:R-:W-:Y:S01]  /*0130*/  IMAD.MOV.U32 R2, RZ, RZ, RZ ;  /* 0x000000ffff027224 */ /* 0x001fe200078e00ff */
[----:B--2---:R-:W-:-:S05]  /*0140*/  IADD3 R5, PT, PT, RZ, -R3, RZ ;  /* 0x80000003ff057210 */ /* 0x004fca0007ffe0ff */
[----:B------:R-:W-:-:S04]  /*0150*/  IMAD R5, R5, R6, RZ ;  /* 0x0000000605057224 */ /* 0x000fc800078e02ff */
[----:B------:R-:W-:Y:S01]  /*0160*/  IMAD.HI.U32 R3, R3, R5, R2 ;  /* 0x0000000503037227 */ /* 0x000fe200078e0002 */
[----:B------:R-:W-:-:S05]  /*0170*/  MOV R5, R7 ;  /* 0x0000000700057202 */ /* 0x000fca0000000f00 */
[----:B------:R-:W-:-:S05]  /*0180*/  IMAD.HI.U32 R3, R3, R5, RZ ;  /* 0x0000000503037227 */ /* 0x000fca00078e00ff */
[----:B------:R-:W-:-:S05]  /*0190*/  IADD3 R3, PT, PT, -R3, RZ, RZ ;  /* 0x000000ff03037210 */ /* 0x000fca0007ffe1ff */
[----:B------:R-:W-:-:S05]  /*01a0*/  IMAD R3, R6, R3, R5 ;  /* 0x0000000306037224 */ /* 0x000fca00078e0205 */
[----:B------:R-:W-:-:S13]  /*01b0*/  ISETP.GT.U32.AND P0, PT, R6, R3, PT ;  /* 0x000000030600720c */ /* 0x000fda0003f04070 */
[----:B------:R-:W-:Y:S01]  /*01c0*/  @!P0 IMAD.IADD R3, R3, 0x1, -R6 ;  /* 0x0000000103038824 */ /* 0x000fe200078e0a06 */
[----:B------:R-:W-:-:S04]  /*01d0*/  ISETP.NE.AND P0, PT, RZ, UR18, PT ;  /* 0x00000012ff007c0c */ /* 0x000fc8000bf05270 */
[----:B------:R-:W-:-:S13]  /*01e0*/  ISETP.GT.U32.AND P1, PT, R6, R3, PT ;  /* 0x000000030600720c */ /* 0x000fda0003f24070 */
[----:B------:R-:W-:-:S04]  /*01f0*/  @!P1 IADD3 R3, PT, PT, R3, -R6, RZ ;  /* 0x8000000603039210 */ /* 0x000fc80007ffe0ff */
[----:B------:R-:W-:Y:S02]  /*0200*/  @!P2 IADD3 R3, PT, PT, -R3, RZ, RZ ;  /* 0x000000ff0303a210 */ /* 0x000fe40007ffe1ff */
[----:B------:R-:W-:Y:S01]  /*0210*/  @!P0 LOP3.LUT R3, RZ, UR18, RZ, 0x33, !PT ;  /* 0x00000012ff038c12 */ /* 0x000fe2000f8e33ff */
[----:B-1----:R-:W-:Y:S06]  /*0220*/  BRA.U !UP0, `(.L_x_0) ;  /* 0x0000000908307547 */ /* 0x002fec000b800000 */
[----:B------:R-:W-:Y:S01]  /*0230*/  UISETP.GE.U32.AND UP0, UPT, UR18, 0x8, UPT ;  /* 0x000000081200788c */ /* 0x000fe2000bf06070 */
[----:B------:R-:W-:Y:S01]  /*0240*/  CS2R R26, SRZ ;  /* 0x00000000001a7805 */ /* 0x000fe2000001ff00 */
[----:B------:R-:W-:-:S07]  /*0250*/  UMOV UR4, URZ ;  /* 0x000000ff00047c82 */ /* 0x000fce0008000000 */
[----:B------:R-:W-:Y:S05]  /*0260*/  BRA.U !UP0, `(.L_x_1) ;  /* 0x0000000108f87547 */ /* 0x000fea000b800000 */
[----:B------:R-:W0:Y:S01]  /*0270*/  LDCU.64 UR20, c[0x0][0x390] ;  /* 0x00007200ff1477ac */ /* 0x000e220008000a00 */
[----:B------:R-:W-:Y:S01]  /*0280*/  IMAD.IADD R28, R0, 0x1, -R3 ;  /* 0x00000001001c7824 */ /* 0x000fe200078e0a03 */
[----:B------:R-:W-:Y:S02]  /*0290*/  MOV R2, R3 ;  /* 0x0000000300027202 */ /* 0x000fe40000000f00 */
[----:B------:R-:W-:Y:S01]  /*02a0*/  CS2R R26, SRZ ;  /* 0x00000000001a7805 */ /* 0x000fe2000001ff00 */
[----:B------:R-:W-:-:S04]  /*02b0*/  ULOP3.LUT UR4, UR18, 0x7ffffff8, URZ, 0xc0, !UPT ;  /* 0x7ffffff812047892 */ /* 0x000fc8000f8ec0ff */
[----:B------:R-:W-:Y:S02]  /*02c0*/  UIADD3 UR4, UPT, UPT, -UR4, URZ, URZ ;  /* 0x000000ff04047290 */ /* 0x000fe4000fffe1ff */
[----:B0-----:R-:W-:Y:S02]  /*02d0*/  UIMAD.WIDE.U32 UR6, UR18, 0x18, UR20 ;  /* 0x00000018120678a5 */ /* 0x001fe4000f8e0014 */
[----:B------:R-:W-:Y:S02]  /*02e0*/  UIMAD.WIDE.U32 UR8, UR18, 0x20, UR20 ;  /* 0x00000020120878a5 */ /* 0x000fe4000f8e0014 */
[----:B------:R-:W-:Y:S02]  /*02f0*/  UIMAD.WIDE.U32 UR10, UR18, 0x28, UR20 ;  /* 0x00000028120a78a5 */ /* 0x000fe4000f8e0014 */
[----:B------:R-:W-:Y:S02]  /*0300*/  UIMAD.WIDE.U32 UR12, UR18, 0x30, UR20 ;  /* 0x00000030120c78a5 */ /* 0x000fe4000f8e0014 */
[----:B------:R-:W-:-:S12]  /*0310*/  UIMAD.WIDE.U32 UR14, UR18, 0x38, UR20 ;  /* 0x00000038120e78a5 */ /* 0x000fd8000f8e0014 */
.L_x_2:
[----:B------:R-:W0:Y:S01]  /*0320*/  LDC.64 R24, c[0x0][0x388] ;  /* 0x0000e200ff187b82 */ /* 0x000e220000000a00 */
[----:B------:R-:W-:Y:S02]  /*0330*/  HFMA2 R15, -RZ, RZ, 0, 4.76837158203125e-07 ;  /* 0x00000008ff0f7431 */ /* 0x000fe400000001ff */
[----:B------:R-:W-:Y:S01]  /*0340*/  IMAD.U32 R9, RZ, RZ, UR18 ;  /* 0x00000012ff097e24 */ /* 0x000fe2000f8e00ff */
[----:B------:R-:W-:Y:S02]  /*0350*/  UIMAD.WIDE.U32 UR22, UR18, 0x10, UR20 ;  /* 0x00000010121678a5 */ /* 0x000fe4000f8e0014 */
[----:B------:R-:W-:-:S05]  /*0360*/  IMAD.WIDE R14, R2, R15, UR20 ;  /* 0x00000014020e7e25 */ /* 0x000fca000f8e020f */
[----:B------:R-:W2:Y:S01]  /*0370*/  LDG.E.64 R12, desc[UR16][R14.64] ;  /* 0x000000100e0c7981 */ /* 0x000ea2000c1e1b00 */
[----:B------:R-:W-:-:S04]  /*0380*/  IMAD.WIDE.U32 R8, R9, 0x8, R14 ;  /* 0x0000000809087825 */ /* 0x000fc800078e000e */
[----:B0-----:R-:W-:Y:S01]  /*0390*/  IMAD.WIDE R24, R28, 0x8, R24 ;  /* 0x000000081c187825 */ /* 0x001fe200078e0218 */
[----:B------:R-:W-:Y:S01]  /*03a0*/  MOV R4, UR22 ;  /* 0x0000001600047c02 */ /* 0x000fe20008000f00 */
[----:B------:R-:W3:Y:S04]  /*03b0*/  LDG.E.64 R8, desc[UR16][R8.64] ;  /* 0x0000001008087981 */ /* 0x000ee8000c1e1b00 */
[----:B------:R-:W2:Y:S01]  /*03c0*/  LDG.E.64 R10, desc[UR16][R24.64] ;  /* 0x00000010180a7981 */ /* 0x000ea2000c1e1b00 */
[----:B------:R-:W-:-:S03]  /*03d0*/  MOV R5, UR23 ;  /* 0x0000001700057c02 */ /* 0x000fc60008000f00 */
[----:B------:R-:W3:Y:S01]  /*03e0*/  LDG.E.64 R6, desc[UR16][R24.64+0x8] ;  /* 0x0000081018067981 */ /* 0x000ee2000c1e1b00 */
[----:B------:R-:W-:-:S03]  /*03f0*/  IMAD.WIDE R4, R2, 0x8, R4 ;  /* 0x0000000802047825 */ /* 0x000fc600078e0204 */
[----:B------:R-:W4:Y:S04]  /*0400*/  LDG.E.64 R22, desc[UR16][R24.64+0x10] ;  /* 0x0000101018167981 */ /* 0x000f28000c1e1b00 */
[----:B------:R-:W4:Y:S01]  /*0410*/  LDG.E.64 R4, desc[UR16][R4.64] ;  /* 0x0000001004047981 */ /* 0x000f22000c1e1b00 */
[----:B------:R-:W-:Y:S01]  /*0420*/  IMAD.MOV.U32 R21, RZ, RZ, 0x8 ;  /* 0x00000008ff157424 */ /* 0x000fe200078e00ff */
[----:B------:R-:W-:Y:S02]  /*0430*/  MOV R17, 0x8 ;  /* 0x0000000800117802 */ /* 0x000fe40000000f00 */
[----:B------:R-:W5:Y:S01]  /*0440*/  LDG.E.64 R18, desc[UR16][R24.64+0x18] ;  /* 0x0000181018127981 */ /* 0x000f62000c1e1b00 */
[----:B------:R-:W-:-:S03]  /*0450*/  IMAD.WIDE R20, R2, R21, UR6 ;  /* 0x0000000602147e25 */ /* 0x000fc6000f8e0215 */
[----:B------:R-:W5:Y:S01]  /*0460*/  LDG.E.64 R14, desc[UR16][R24.64+0x20] ;  /* 0x00002010180e7981 */ /* 0x000f62000c1e1b00 */
[----:B------:R-:W-:-:S03]  /*0470*/  IMAD.WIDE R16, R2, R17, UR8 ;  /* 0x0000000802107e25 */ /* 0x000fc6000f8e0211 */
[----:B------:R-:W5:Y:S04]  /*0480*/  LDG.E.64 R20, desc[UR16][R20.64] ;  /* 0x0000001014147981 */ /* 0x000f68000c1e1b00 */
[----:B------:R-:W5:Y:S01]  /*0490*/  LDG.E.64 R16, desc[UR16][R16.64] ;  /* 0x0000001010107981 */ /* 0x000f62000c1e1b00 */
[----:B--2---:R-:W-:Y:S01]  /*04a0*/  DFMA R10, R10, R12, R26 ;  /* 0x0000000c0a0a722b */ /* 0x004fe2000000001a */
[----:B------:R-:W-:Y:S02]  /*04b0*/  MOV R13, 0x8 ;  /* 0x00000008000d7802 */ /* 0x000fe40000000f00 */
[----:B------:R-:W2:Y:S03]  /*04c0*/  LDG.E.64 R26, desc[UR16][R24.64+0x38] ;  /* 0x00003810181a7981 */ /* 0x000ea6000c1e1b00 */
[----:B------:R-:W-:-:S02]  /*04d0*/  IMAD.WIDE R12, R2, R13, UR10 ;  /* 0x0000000a020c7e25 */ /* 0x000fc4000f8e020d */
[----:B---3--:R-:W-:Y:S02]  /*04e0*/  DFMA R6, R6, R8, R10 ;  /* 0x000000080606722b */ /* 0x008fe4000000000a */
[----:B------:R-:W3:Y:S01]  /*04f0*/  LDG.E.64 R10, desc[UR16][R24.64+0x28] ;  /* 0x00002810180a7981 */ /* 0x000ee2000c1e1b00 */
[----:B------:R-:W-:-:S03]  /*0500*/  IMAD.MOV.U32 R9, RZ, RZ, 0x8 ;  /* 0x00000008ff097424 */ /* 0x000fc600078e00ff */
[----:B------:R-:W3:Y:S01]  /*0510*/  LDG.E.64 R12, desc[UR16][R12.64] ;  /* 0x000000100c0c7981 */ /* 0x000ee2000c1e1b00 */
[C---:B------:R-:W-:Y:S01]  /*0520*/  IMAD.WIDE R8, R2.reuse, R9, UR12 ;  /* 0x0000000c02087e25 */ /* 0x040fe2000f8e0209 */
[----:B----4-:R-:W-:Y:S01]  /*0530*/  DFMA R22, R22, R4, R6 ;  /* 0x000000041616722b */ /* 0x010fe20000000006 */
[----:B------:R-:W-:Y:S01]  /*0540*/  MOV R5, 0x8 ;  /* 0x0000000800057802 */ /* 0x000fe20000000f00 */
[----:B------:R-:W4:Y:S04]  /*0550*/  LDG.E.64 R6, desc[UR16][R24.64+0x30] ;  /* 0x0000301018067981 */ /* 0x000f28000c1e1b00 */
[----:B------:R-:W4:Y:S01]  /*0560*/  LDG.E.64 R8, desc[UR16][R8.64] ;  /* 0x0000001008087981 */ /* 0x000f22000c1e1b00 */
[----:B------:R-:W-:-:S06]  /*0570*/  IMAD.WIDE R4, R2, R5, UR14 ;  /* 0x0000000e02047e25 */ /* 0x000fcc000f8e0205 */
[----:B------:R-:W2:Y:S01]  /*0580*/  LDG.E.64 R4, desc[UR16][R4.64] ;  /* 0x0000001004047981 */ /* 0x000ea2000c1e1b00 */
[----:B-----5:R-:W-:-:S08]  /*0590*/  DFMA R18, R18, R20, R22 ;  /* 0x000000141212722b */ /* 0x020fd00000000016 */
[----:B------:R-:W-:Y:S01]  /*05a0*/  DFMA R14, R14, R16, R18 ;  /* 0x000000100e0e722b */ /* 0x000fe20000000012 */
[----:B------:R-:W-:-:S04]  /*05b0*/  UIADD3 UR4, UPT, UPT, UR4, 0x8, URZ ;  /* 0x0000000804047890 */ /* 0x000fc8000fffe0ff */
[----:B------:R-:W-:Y:S01]  /*05c0*/  UISETP.NE.AND UP0, UPT, UR4, URZ, UPT ;  /* 0x000000ff0400728c */ /* 0x000fe2000bf05270 */
[----:B------:R-:W-:Y:S02]  /*05d0*/  IADD3 R28, PT, PT, R28, 0x8, RZ ;  /* 0x000000081c1c7810 */ /* 0x000fe40007ffe0ff */
[----:B---3--:R-:W-:-:S08]  /*05e0*/  DFMA R10, R10, R12, R14 ;  /* 0x0000000c0a0a722b */ /* 0x008fd0000000000e */
[----:B----4-:R-:W-:Y:S01]  /*05f0*/  DFMA R6, R6, R8, R10 ;  /* 0x000000080606722b */ /* 0x010fe2000000000a */
[----:B------:R-:W-:-:S07]  /*0600*/  MOV R11, UR18 ;  /* 0x00000012000b7c02 */ /* 0x000fce0008000f00 */
[----:B--2---:R-:W-:Y:S01]  /*0610*/  DFMA R26, R26, R4, R6 ;  /* 0x000000041a1a722b */ /* 0x004fe20000000006 */
[----:B------:R-:W-:Y:S01]  /*0620*/  IMAD R2, R11, 0x8, R2 ;  /* 0x000000080b027824 */ /* 0x000fe200078e0202 */
[----:B------:R-:W-:Y:S09]  /*0630*/  BRA.U UP0, `(.L_x_2) ;  /* 0xfffffffd00387547 */ /* 0x000ff2000b83ffff */
[----:B------:R-:W-:-:S12]  /*0640*/  ULOP3.LUT UR4, UR18, 0x7ffffff8, URZ, 0xc0, !UPT ;  /* 0x7ffffff812047892 */ /* 0x000fd8000f8ec0ff */
.L_x_1:
[----:B------:R-:W-:-:S04]  /*0650*/  ULOP3.LUT UR6, UR18, 0x7, URZ, 0xc0, !UPT ;  /* 0x0000000712067892 */ /* 0x000fc8000f8ec0ff */
[----:B------:R-:W-:-:S09]  /*0660*/  UISETP.NE.AND UP0, UPT, UR6, URZ, UPT ;  /* 0x000000ff0600728c */ /* 0x000fd2000bf05270 */
[----:B------:R-:W-:Y:S05]  /*0670*/  BRA.U !UP0, `(.L_x_0) ;  /* 0x00000005081c7547 */ /* 0x000fea000b800000 */
[----:B------:R-:W-:Y:S01]  /*0680*/  UISETP.GE.U32.AND UP0, UPT, UR6, 0x4, UPT ;  /* 0x000000040600788c */ /* 0x000fe2000bf06070 */
[----:B------:R-:W-:Y:S01]  /*0690*/  IADD3 R2, PT, PT, R0, -R3, RZ ;  /* 0x8000000300027210 */ /* 0x000fe20007ffe0ff */
[----:B------:R-:W-:-:S04]  /*06a0*/  ULOP3.LUT UR5, UR18, 0x3, URZ, 0xc0, !UPT ;  /* 0x0000000312057892 */ /* 0x000fc8000f8ec0ff */
[----:B------:R-:W-:-:S03]  /*06b0*/  UISETP.NE.AND UP1, UPT, UR5, URZ, UPT ;  /* 0x000000ff0500728c */ /* 0x000fc6000bf25270 */
[----:B------:R-:W-:Y:S08]  /*06c0*/  BRA.U !UP0, `(.L_x_3) ;  /* 0x0000000108687547 */ /* 0x000ff0000b800000 */
[----:B------:R-:W0:Y:S01]  /*06d0*/  LDC.64 R20, c[0x0][0x388] ;  /* 0x0000e200ff147b82 */ /* 0x000e220000000a00 */
[----:B------:R-:W-:Y:S01]  /*06e0*/  IMAD.U32 R4, RZ, RZ, UR4 ;  /* 0x00000004ff047e24 */ /* 0x000fe2000f8e00ff */
[----:B------:R-:W-:Y:S02]  /*06f0*/  IADD3 R5, PT, PT, R2, UR4, RZ ;  /* 0x0000000402057c10 */ /* 0x000fe4000fffe0ff */
[----:B------:R-:W-:Y:S01]  /*0700*/  MOV R23, UR18 ;  /* 0x0000001200177c02 */ /* 0x000fe20008000f00 */
[----:B------:R-:W-:-:S03]  /*0710*/  IMAD R7, R4, UR18, R3 ;  /* 0x0000001204077c24 */ /* 0x000fc6000f8e0203 */
[----:B------:R-:W1:Y:S01]  /*0720*/  LDC.64 R18, c[0x0][0x390] ;  /* 0x0000e400ff127b82 */ /* 0x000e620000000a00 */
[----:B------:R-:W-:Y:S02]  /*0730*/  IMAD.U32 R25, RZ, RZ, UR18 ;  /* 0x00000012ff197e24 */ /* 0x000fe4000f8e00ff */
[----:B0-----:R-:W-:-:S05]  /*0740*/  IMAD.WIDE R20, R5, 0x8, R20 ;  /* 0x0000000805147825 */ /* 0x001fca00078e0214 */
[----:B------:R-:W2:Y:S01]  /*0750*/  LDG.E.64 R8, desc[UR16][R20.64+0x8] ;  /* 0x0000081014087981 */ /* 0x000ea2000c1e1b00 */
[----:B-1----:R-:W-:Y:S01]  /*0760*/  IMAD.WIDE R18, R7, 0x8, R18 ;  /* 0x0000000807127825 */ /* 0x002fe200078e0212 */
[----:B------:R-:W-:Y:S02]  /*0770*/  MOV R29, UR18 ;  /* 0x00000012001d7c02 */ /* 0x000fe40008000f00 */
[----:B------:R-:W3:Y:S04]  /*0780*/  LDG.E.64 R6, desc[UR16][R20.64] ;  /* 0x0000001014067981 */ /* 0x000ee8000c1e1b00 */
[----:B------:R-:W3:Y:S01]  /*0790*/  LDG.E.64 R4, desc[UR16][R18.64] ;  /* 0x0000001012047981 */ /* 0x000ee2000c1e1b00 */
[----:B------:R-:W-:-:S03]  /*07a0*/  IMAD.WIDE.U32 R22, R23, 0x8, R18 ;  /* 0x0000000817167825 */ /* 0x000fc600078e0012 */
[----:B------:R-:W4:Y:S04]  /*07b0*/  LDG.E.64 R12, desc[UR16][R20.64+0x10] ;  /* 0x00001010140c7981 */ /* 0x000f28000c1e1b00 */
[----:B------:R-:W2:Y:S01]  /*07c0*/  LDG.E.64 R10, desc[UR16][R22.64] ;  /* 0x00000010160a7981 */ /* 0x000ea2000c1e1b00 */
[----:B------:R-:W-:-:S03]  /*07d0*/  IMAD.WIDE.U32 R24, R25, 0x8, R22 ;  /* 0x0000000819187825 */ /* 0x000fc600078e0016 */
[----:B------:R-:W5:Y:S04]  /*07e0*/  LDG.E.64 R16, desc[UR16][R20.64+0x18] ;  /* 0x0000181014107981 */ /* 0x000f68000c1e1b00 */
[----:B------:R-:W4:Y:S01]  /*07f0*/  LDG.E.64 R14, desc[UR16][R24.64] ;  /* 0x00000010180e7981 */ /* 0x000f22000c1e1b00 */
[----:B------:R-:W-:-:S05]  /*0800*/  IMAD.WIDE.U32 R28, R29, 0x8, R24 ;  /* 0x000000081d1c7825 */ /* 0x000fca00078e0018 */
[----:B------:R-:W5:Y:S01]  /*0810*/  LDG.E.64 R18, desc[UR16][R28.64] ;  /* 0x000000101c127981 */ /* 0x000f62000c1e1b00 */
[----:B------:R-:W-:Y:S01]  /*0820*/  UIADD3 UR4, UPT, UPT, UR4, 0x4, URZ ;  /* 0x0000000404047890 */ /* 0x000fe2000fffe0ff */
[----:B---3--:R-:W-:-:S08]  /*0830*/  DFMA R4, R6, R4, R26 ;  /* 0x000000040604722b */ /* 0x008fd0000000001a */
[----:B--2---:R-:W-:-:S08]  /*0840*/  DFMA R4, R8, R10, R4 ;  /* 0x0000000a0804722b */ /* 0x004fd00000000004 */
[----:B----4-:R-:W-:-:S08]  /*0850*/  DFMA R4, R12, R14, R4 ;  /* 0x0000000e0c04722b */ /* 0x010fd00000000004 */
[----:B-----5:R-:W-:-:S11]  /*0860*/  DFMA R26, R16, R18, R4 ;  /* 0x00000012101a722b */ /* 0x020fd60000000004 */
.L_x_3:
[----:B------:R-:W-:Y:S05]  /*0870*/  BRA.U !UP1, `(.L_x_0) ;  /* 0x00000001099c7547 */ /* 0x000fea000b800000 */
[----:B------:R-:W-:Y:S01]  /*0880*/  UISETP.NE.AND UP0, UPT, UR5, 0x1, UPT ;  /* 0x000000010500788c */ /* 0x000fe2000bf05270 */
[----:B------:R-:W-:Y:S01]  /*0890*/  MOV R4, UR4 ;  /* 0x0000000400047c02 */ /* 0x000fe20008000f00 */
[----:B------:R-:W-:Y:S02]  /*08a0*/  ULOP3.LUT UR5, UR18, 0x1, URZ, 0xc0, !UPT ;  /* 0x0000000112057892 */ /* 0x000fe4000f8ec0ff */
[----:B------:R-:W-:Y:S02]  /*08b0*/  MOV R9, UR18 ;  /* 0x0000001200097c02 */ /* 0x000fe40008000f00 */
[----:B------:R-:W-:Y:S01]  /*08c0*/  UISETP.NE.U32.AND UP1, UPT, UR5, 0x1, UPT ;  /* 0x000000010500788c */ /* 0x000fe2000bf25070 */
[----:B------:R-:W-:-:S04]  /*08d0*/  PLOP3.LUT P0, PT, PT, PT, UP0, 0x80, 0x8 ;  /* 0x000000000008781c */ /* 0x000fc80003f0f008 */
[----:B------:R-:W0:Y:S01]  /*08e0*/  @UP0 LDCU.64 UR6, c[0x0][0x388] ;  /* 0x00007100ff0607ac */ /* 0x000e220008000a00 */
[----:B------:R-:W-:Y:S01]  /*08f0*/  PLOP3.LUT P1, PT, PT, PT, UP1, 0x80, 0x8 ;  /* 0x000000000008781c */ /* 0x000fe20003f2f018 */
[----:B------:R-:W1:Y:S04]  /*0900*/  @UP0 LDCU.64 UR8, c[0x0][0x390] ;  /* 0x00007200ff0807ac */ /* 0x000e680008000a00 */
[----:B------:R-:W2:Y:S03]  /*0910*/  @!UP1 LDCU.64 UR10, c[0x0][0x388] ;  /* 0x00007100ff0a97ac */ /* 0x000ea60008000a00 */
[----:B------:R-:W-:Y:S02]  /*0920*/  @P0 VIADD R5, R2, UR4 ;  /* 0x0000000402050c36 */ /* 0x000fe40008000000 */
[----:B------:R-:W-:Y:S01]  /*0930*/  @P0 IMAD R7, R4, UR18, R3 ;  /* 0x0000001204070c24 */ /* 0x000fe2000f8e0203 */
[----:B------:R-:W3:Y:S01]  /*0940*/  @!UP1 LDCU.64 UR12, c[0x0][0x390] ;  /* 0x00007200ff0c97ac */ /* 0x000ee20008000a00 */
[----:B------:R-:W-:Y:S01]  /*0950*/  @UP0 UIADD3 UR4, UPT, UPT, UR4, 0x2, URZ ;  /* 0x0000000204040890 */ /* 0x000fe2000fffe0ff */
[----:B0-----:R-:W-:-:S02]  /*0960*/  MOV R10, UR6 ;  /* 0x00000006000a7c02 */ /* 0x001fc40008000f00 */
[----:B------:R-:W-:Y:S02]  /*0970*/  MOV R11, UR7 ;  /* 0x00000007000b7c02 */ /* 0x000fe40008000f00 */
[----:B-1----:R-:W-:Y:S01]  /*0980*/  MOV R17, UR9 ;  /* 0x0000000900117c02 */ /* 0x002fe20008000f00 */
[----:B------:R-:W-:Y:S02]  /*0990*/  IMAD.U32 R16, RZ, RZ, UR8 ;  /* 0x00000008ff107e24 */ /* 0x000fe4000f8e00ff */
[----:B------:R-:W-:-:S04]  /*09a0*/  @P0 IMAD.WIDE R10, R5, 0x8, R10 ;  /* 0x00000008050a0825 */ /* 0x000fc800078e020a */
[----:B------:R-:W-:Y:S02]  /*09b0*/  @P0 IMAD.WIDE R16, R7, 0x8, R16 ;  /* 0x0000000807100825 */ /* 0x000fe400078e0210 */
[----:B------:R-:W4:Y:S02]  /*09c0*/  @P0 LDG.E.64 R6, desc[UR16][R10.64] ;  /* 0x000000100a060981 */ /* 0x000f24000c1e1b00 */
[----:B------:R-:W-:Y:S02]  /*09d0*/  IMAD.U32 R12, RZ, RZ, UR4 ;  /* 0x00000004ff0c7e24 */ /* 0x000fe4000f8e00ff */
[----:B------:R-:W4:Y:S01]  /*09e0*/  @P0 LDG.E.64 R4, desc[UR16][R16.64] ;  /* 0x0000001010040981 */ /* 0x000f22000c1e1b00 */
[----:B------:R-:W-:Y:S01]  /*09f0*/  @P0 IMAD.WIDE.U32 R8, R9, 0x8, R16 ;  /* 0x0000000809080825 */ /* 0x000fe200078e0010 */
[----:B--2---:R-:W-:Y:S02]  /*0a00*/  MOV R13, UR11 ;  /* 0x0000000b000d7c02 */ /* 0x004fe40008000f00 */
[----:B---3--:R-:W-:Y:S01]  /*0a10*/  MOV R14, UR12 ;  /* 0x0000000c000e7c02 */ /* 0x008fe20008000f00 */
[----:B------:R-:W-:Y:S01]  /*0a20*/  @!P1 IMAD R21, R12, UR18, R3 ;  /* 0x000000120c159c24 */ /* 0x000fe2000f8e0203 */
[----:B------:R-:W-:Y:S01]  /*0a30*/  MOV R12, UR10 ;  /* 0x0000000a000c7c02 */ /* 0x000fe20008000f00 */
[----:B------:R-:W-:Y:S01]  /*0a40*/  @!P1 VIADD R19, R2, UR4 ;  /* 0x0000000402139c36 */ /* 0x000fe20008000000 */
[----:B------:R-:W-:Y:S01]  /*0a50*/  MOV R15, UR13 ;  /* 0x0000000d000f7c02 */ /* 0x000fe20008000f00 */
[----:B------:R-:W2:Y:S02]  /*0a60*/  @P0 LDG.E.64 R2, desc[UR16][R10.64+0x8] ;  /* 0x000008100a020981 */ /* 0x000ea4000c1e1b00 */
[----:B------:R-:W-:-:S02]  /*0a70*/  @!P1 IMAD.WIDE R12, R19, 0x8, R12 ;  /* 0x00000008130c9825 */ /* 0x000fc400078e020c */
[----:B------:R-:W2:Y:S02]  /*0a80*/  @P0 LDG.E.64 R8, desc[UR16][R8.64] ;  /* 0x0000001008080981 */ /* 0x000ea4000c1e1b00 */
[----:B------:R-:W-:Y:S02]  /*0a90*/  @!P1 IMAD.WIDE R14, R21, 0x8, R14 ;  /* 0x00000008150e9825 */ /* 0x000fe400078e020e */
[----:B------:R-:W3:Y:S04]  /*0aa0*/  @!P1 LDG.E.64 R12, desc[UR16][R12.64] ;  /* 0x000000100c0c9981 */ /* 0x000ee8000c1e1b00 */
[----:B------:R-:W3:Y:S01]  /*0ab0*/  @!P1 LDG.E.64 R14, desc[UR16][R14.64] ;  /* 0x000000100e0e9981 */ /* 0x000ee2000c1e1b00 */
[----:B----4-:R-:W-:-:S08]  /*0ac0*/  @P0 DFMA R4, R6, R4, R26 ;  /* 0x000000040604022b */ /* 0x010fd0000000001a */
[----:B--2---:R-:W-:-:S08]  /*0ad0*/  @P0 DFMA R26, R2, R8, R4 ;  /* 0x00000008021a022b */ /* 0x004fd00000000004 */
[----:B---3--:R-:W-:-:S11]  /*0ae0*/  @!P1 DFMA R26, R12, R14, R26 ;  /* 0x0000000e0c1a922b */ /* 0x008fd6000000001a */
.L_x_0:
[----:B------:R-:W0:Y:S02]  /*0af0*/  LDC.64 R2, c[0x0][0x398] ;  /* 0x0000e600ff027b82 */ /* 0x000e240000000a00 */
[----:B0-----:R-:W-:-:S05]  /*0b00*/  IMAD.WIDE R2, R0, 0x8, R2 ;  /* 0x0000000800027825 */ /* 0x001fca00078e0202 */
[----:B------:R-:W-:Y:S01]  /*0b10*/  STG.E.64 desc[UR16][R2.64], R26 ;  /* 0x0000001a02007986 */ /* 0x000fe2000c101b10 */
[----:B------:R-:W-:Y:S05]  /*0b20*/  EXIT ;  /* 0x000000000000794d */ /* 0x000fea0003800000 */
.L_x_4:
[----:B------:R-:W-:-:S00]  /*0b30*/  BRA `(.L_x_4) ;  /* 0xfffffffc00fc7947 */ /* 0x000fc0000383ffff */
[----:B------:R-:W-:-:S00]  /*0b40*/  NOP ;  /* 0x0000000000007918 */ /* 0x000fc00000000000 */
        /* <DEDUP_REMOVED lines=11> */
.L_x_5:


//--------------------- .nv.shared.reserved.0     --------------------------
	.section	.nv.shared.reserved.0,"aw",@nobits
	.weak		__nv_reservedSMEM_offset_0_alias
	.size		__nv_reservedSMEM_offset_0_alias, 0, 64
	.other		__nv_reservedSMEM_offset_0_alias,@"STO_CUDA_RESERVED_SHARED STV_DEFAULT"
__nv_reservedSMEM_offset_0_alias:
	.zero		0
	.zero		64


//--------------------- .nv.constant0._Z10matrixMultiPdS_S_ --------------------------
	.section	.nv.constant0._Z10matrixMultiPdS_S_,"a",@progbits
	.sectionflags	@""
	.align	4
.nv.constant0._Z10matrixMultiPdS_S_:
	.zero		928


//--------------------- SYMBOLS --------------------------

	.type		.nv.reservedSmem.offset0,@object
	.size		.nv.reservedSmem.offset0,0x4
